//
// Generated by NVIDIA NVVM Compiler
//
// Compiler Build ID: CL-36424714
// Cuda compilation tools, release 13.0, V13.0.88
// Based on NVVM 20.0.0
//

.version 9.0
.target sm_100
.address_size 64

	// .globl	Dstanh

.visible .entry Dstanh(
	.param .u32 Dstanh_param_0,
	.param .f64 Dstanh_param_1,
	.param .u64 .ptr .align 1 Dstanh_param_2,
	.param .u64 .ptr .align 1 Dstanh_param_3,
	.param .u64 .ptr .align 1 Dstanh_param_4
)
{
	.reg .pred 	%p<2>;
	.reg .b32 	%r<6>;
	.reg .b64 	%rd<11>;
	.reg .b64 	%fd<11>;

	ld.param.u32 	%r2, [Dstanh_param_0];
	ld.param.f64 	%fd1, [Dstanh_param_1];
	ld.param.u64 	%rd1, [Dstanh_param_2];
	ld.param.u64 	%rd2, [Dstanh_param_3];
	ld.param.u64 	%rd3, [Dstanh_param_4];
	mov.u32 	%r3, %tid.x;
	mov.u32 	%r4, %ctaid.x;
	mov.u32 	%r5, %ntid.x;
	mad.lo.s32 	%r1, %r4, %r5, %r3;
	setp.ge.s32 	%p1, %r1, %r2;
	@%p1 bra 	$L__BB0_2;
	cvta.to.global.u64 	%rd4, %rd1;
	cvta.to.global.u64 	%rd5, %rd2;
	cvta.to.global.u64 	%rd6, %rd3;
	mul.wide.s32 	%rd7, %r1, 8;
	add.s64 	%rd8, %rd4, %rd7;
	ld.global.f64 	%fd2, [%rd8];
	mul.f64 	%fd3, %fd1, %fd2;
	add.s64 	%rd9, %rd5, %rd7;
	ld.global.f64 	%fd4, [%rd9];
	div.rn.f64 	%fd5, %fd4, %fd1;
	mul.f64 	%fd6, %fd5, %fd5;
	mov.f64 	%fd7, 0d3FF0000000000000;
	sub.f64 	%fd8, %fd7, %fd6;
	add.s64 	%rd10, %rd6, %rd7;
	ld.global.f64 	%fd9, [%rd10];
	fma.rn.f64 	%fd10, %fd3, %fd8, %fd9;
	st.global.f64 	[%rd10], %fd10;
$L__BB0_2:
	ret;

}


// ===== COMPILED SASS (sm_100) =====

	.target	sm_100

	.elftype	@"ET_EXEC"


//--------------------- .note.nv.tkinfo           --------------------------
	.section	.note.nv.tkinfo,"",@"SHT_NOTE"
	.sectionflags	@"SHF_NOTE_NV_TKINFO"
	.tkinfo
        /*0018*/ 	.word	0x00000002
        /*0030*/ 	.string	""
        /*0030*/ 	.string	"ptxas"
        /*0030*/ 	.string	"Cuda compilation tools, release 13.0, V13.0.88"
        /*0030*/ 	.string	"Build cuda_13.0.r13.0/compiler.36424714_0"
        /*0030*/ 	.string	"-arch sm_100 -m 64 "



//--------------------- .note.nv.cuinfo           --------------------------
	.section	.note.nv.cuinfo,"",@"SHT_NOTE"
	.sectionflags	@"SHF_NOTE_NV_CUINFO"
        /*0018*/ 	.short	0x0002
        /*001a*/ 	.short	0x0064
        /*001c*/ 	.short	0x0082
	.zero		2


//--------------------- .nv.info                  --------------------------
	.section	.nv.info,"",@"SHT_CUDA_INFO"
	.align	4


	//----- nvinfo : EIATTR_REGCOUNT
	.align		4
        /*0000*/ 	.byte	0x04, 0x2f
        /*0002*/ 	.short	(.L_1 - .L_0)
	.align		4
.L_0:
        /*0004*/ 	.word	index@(Dstanh)
        /*0008*/ 	.word	0x0000001c


	//----- nvinfo : EIATTR_FRAME_SIZE
	.align		4
.L_1:
        /*000c*/ 	.byte	0x04, 0x11
        /*000e*/ 	.short	(.L_3 - .L_2)
	.align		4
.L_2:
        /*0010*/ 	.word	index@($__internal_0_$__cuda_sm20_div_rn_f64_full)
        /*0014*/ 	.word	0x00000000


	//----- nvinfo : EIATTR_FRAME_SIZE
	.align		4
.L_3:
        /*0018*/ 	.byte	0x04, 0x11
        /*001a*/ 	.short	(.L_5 - .L_4)
	.align		4
.L_4:
        /*001c*/ 	.word	index@(Dstanh)
        /*0020*/ 	.word	0x00000000


	//----- nvinfo : EIATTR_MIN_STACK_SIZE
	.align		4
.L_5:
        /*0024*/ 	.byte	0x04, 0x12
        /*0026*/ 	.short	(.L_7 - .L_6)
	.align		4
.L_6:
        /*0028*/ 	.word	index@(Dstanh)
        /*002c*/ 	.word	0x00000000
.L_7:


//--------------------- .nv.compat                --------------------------
	.section	.nv.compat,"",@"SHT_CUDA_COMPAT_INFO"
	.align	4
        /*0000*/ 	.byte	0x02, 0x09, 0x00, 0x00, 0x02, 0x02, 0x01, 0x00, 0x02, 0x05, 0x05, 0x00, 0x03, 0x07, 0x01, 0x01
        /*0010*/ 	.byte	0x02, 0x03, 0x00, 0x00, 0x02, 0x06, 0x01, 0x00, 0x04, 0x0b, 0x08, 0x00, 0x01, 0x00, 0x00, 0x00
        /*0020*/ 	.byte	0x00, 0x00, 0x00, 0x00


//--------------------- .nv.info.Dstanh           --------------------------
	.section	.nv.info.Dstanh,"",@"SHT_CUDA_INFO"
	.sectionflags	@""
	.align	4


	//----- nvinfo : EIATTR_CUDA_API_VERSION
	.align		4
        /*0000*/ 	.byte	0x04, 0x37
        /*0002*/ 	.short	(.L_9 - .L_8)
.L_8:
        /*0004*/ 	.word	0x00000082


	//----- nvinfo : EIATTR_KPARAM_INFO
	.align		4
.L_9:
        /*0008*/ 	.byte	0x04, 0x17
        /*000a*/ 	.short	(.L_11 - .L_10)
.L_10:
        /*000c*/ 	.word	0x00000000
        /*0010*/ 	.short	0x0004
        /*0012*/ 	.short	0x0020
        /*0014*/ 	.byte	0x00, 0xf5, 0x21, 0x00


	//----- nvinfo : EIATTR_KPARAM_INFO
	.align		4
.L_11:
        /*0018*/ 	.byte	0x04, 0x17
        /*001a*/ 	.short	(.L_13 - .L_12)
.L_12:
        /*001c*/ 	.word	0x00000000
        /*0020*/ 	.short	0x0003
        /*0022*/ 	.short	0x0018
        /*0024*/ 	.byte	0x00, 0xf5, 0x21, 0x00


	//----- nvinfo : EIATTR_KPARAM_INFO
	.align		4
.L_13:
        /*0028*/ 	.byte	0x04, 0x17
        /*002a*/ 	.short	(.L_15 - .L_14)
.L_14:
        /*002c*/ 	.word	0x00000000
        /*0030*/ 	.short	0x0002
        /*0032*/ 	.short	0x0010
        /*0034*/ 	.byte	0x00, 0xf5, 0x21, 0x00


	//----- nvinfo : EIATTR_KPARAM_INFO
	.align		4
.L_15:
        /*0038*/ 	.byte	0x04, 0x17
        /*003a*/ 	.short	(.L_17 - .L_16)
.L_16:
        /*003c*/ 	.word	0x00000000
        /*0040*/ 	.short	0x0001
        /*0042*/ 	.short	0x0008
        /*0044*/ 	.byte	0x00, 0xf0, 0x21, 0x00


	//----- nvinfo : EIATTR_KPARAM_INFO
	.align		4
.L_17:
        /*0048*/ 	.byte	0x04, 0x17
        /*004a*/ 	.short	(.L_19 - .L_18)
.L_18:
        /*004c*/ 	.word	0x00000000
        /*0050*/ 	.short	0x0000
        /*0052*/ 	.short	0x0000
        /*0054*/ 	.byte	0x00, 0xf0, 0x11, 0x00


	//----- nvinfo : EIATTR_SPARSE_MMA_MASK
	.align		4
.L_19:
        /*0058*/ 	.byte	0x03, 0x50
        /*005a*/ 	.short	0x0000


	//----- nvinfo : EIATTR_MAXREG_COUNT
	.align		4
        /*005c*/ 	.byte	0x03, 0x1b
        /*005e*/ 	.short	0x00ff


	//----- nvinfo : EIATTR_MERCURY_ISA_VERSION
	.align		4
        /*0060*/ 	.byte	0x03, 0x5f
        /*0062*/ 	.short	0x0101


	//----- nvinfo : EIATTR_VRC_CTA_INIT_COUNT
	.align		4
        /*0064*/ 	.byte	0x02, 0x4a
	.zero		1
	.zero		1


	//----- nvinfo : EIATTR_EXIT_INSTR_OFFSETS
	.align		4
        /*0068*/ 	.byte	0x04, 0x1c
        /*006a*/ 	.short	(.L_21 - .L_20)


	//   ....[0]....
.L_20:
        /*006c*/ 	.word	0x00000070


	//   ....[1]....
        /*0070*/ 	.word	0x000002a0


	//----- nvinfo : EIATTR_CRS_STACK_SIZE
	.align		4
.L_21:
        /*0074*/ 	.byte	0x04, 0x1e
        /*0076*/ 	.short	(.L_23 - .L_22)
.L_22:
        /*0078*/ 	.word	0x00000000


	//----- nvinfo : EIATTR_CBANK_PARAM_SIZE
	.align		4
.L_23:
        /*007c*/ 	.byte	0x03, 0x19
        /*007e*/ 	.short	0x0028


	//----- nvinfo : EIATTR_PARAM_CBANK
	.align		4
        /*0080*/ 	.byte	0x04, 0x0a
        /*0082*/ 	.short	(.L_25 - .L_24)
	.align		4
.L_24:
        /*0084*/ 	.word	index@(.nv.constant0.Dstanh)
        /*0088*/ 	.short	0x0380
        /*008a*/ 	.short	0x0028


	//----- nvinfo : EIATTR_SW_WAR
	.align		4
.L_25:
        /*008c*/ 	.byte	0x04, 0x36
        /*008e*/ 	.short	(.L_27 - .L_26)
.L_26:
        /*0090*/ 	.word	0x00000008
.L_27:


//--------------------- .nv.callgraph             --------------------------
	.section	.nv.callgraph,"",@"SHT_CUDA_CALLGRAPH"
	.align	4
	.sectionentsize	8
	.align		4
        /*0000*/ 	.word	0x00000000
	.align		4
        /*0004*/ 	.word	0xffffffff
	.align		4
        /*0008*/ 	.word	0x00000000
	.align		4
        /*000c*/ 	.word	0xfffffffe
	.align		4
        /*0010*/ 	.word	0x00000000
	.align		4
        /*0014*/ 	.word	0xfffffffd
	.align		4
        /*0018*/ 	.word	0x00000000
	.align		4
        /*001c*/ 	.word	0xfffffffc


//--------------------- .text.Dstanh              --------------------------
	.section	.text.Dstanh,"ax",@progbits
	.align	128
        .global         Dstanh
        .type           Dstanh,@function
        .size           Dstanh,(.L_x_8 - Dstanh)
        .other          Dstanh,@"STO_CUDA_ENTRY STV_DEFAULT"
Dstanh:
.text.Dstanh:
[----:B------:R-:W-:Y:S01]  /*0000*/  LDC R1, c[0x0][0x37c] ;  /* 0x0000df00ff017b82 */ /* 0x000fe20000000800 */
[----:B------:R-:W0:Y:S07]  /*0010*/  S2R R0, SR_TID.X ;  /* 0x0000000000007919 */ /* 0x000e2e0000002100 */
[----:B------:R-:W0:Y:S01]  /*0020*/  S2UR UR4, SR_CTAID.X ;  /* 0x00000000000479c3 */ /* 0x000e220000002500 */
[----:B------:R-:W1:Y:S07]  /*0030*/  LDCU UR5, c[0x0][0x380] ;  /* 0x00007000ff0577ac */ /* 0x000e6e0008000800 */
[----:B------:R-:W0:Y:S02]  /*0040*/  LDC R3, c[0x0][0x360] ;  /* 0x0000d800ff037b82 */ /* 0x000e240000000800 */
[----:B0-----:R-:W-:-:S05]  /*0050*/  IMAD R0, R3, UR4, R0 ;  /* 0x0000000403007c24 */ /* 0x001fca000f8e0200 */
[----:B-1----:R-:W-:-:S13]  /*0060*/  ISETP.GE.AND P0, PT, R0, UR5, PT ;  /* 0x0000000500007c0c */ /* 0x002fda000bf06270 */
[----:B------:R-:W-:Y:S05]  /*0070*/  @P0 EXIT ;  /* 0x000000000000094d */ /* 0x000fea0003800000 */
[----:B------:R-:W0:Y:S01]  /*0080*/  LDC.64 R10, c[0x0][0x398] ;  /* 0x0000e600ff0a7b82 */ /* 0x000e220000000a00 */
[----:B------:R-:W1:Y:S01]  /*0090*/  LDCU.64 UR4, c[0x0][0x358] ;  /* 0x00006b00ff0477ac */ /* 0x000e620008000a00 */
[----:B------:R-:W2:Y:S06]  /*00a0*/  LDCU UR6, c[0x0][0x38c] ;  /* 0x00007180ff0677ac */ /* 0x000eac0008000800 */
[----:B------:R-:W3:Y:S08]  /*00b0*/  LDC.64 R2, c[0x0][0x390] ;  /* 0x0000e400ff027b82 */ /* 0x000ef00000000a00 */
[----:B------:R-:W4:Y:S01]  /*00c0*/  LDC.64 R12, c[0x0][0x388] ;  /* 0x0000e200ff0c7b82 */ /* 0x000f220000000a00 */
[----:B0-----:R-:W-:-:S06]  /*00d0*/  IMAD.WIDE R10, R0, 0x8, R10 ;  /* 0x00000008000a7825 */ /* 0x001fcc00078e020a */
[----:B-1----:R-:W5:Y:S01]  /*00e0*/  LDG.E.64 R10, desc[UR4][R10.64] ;  /* 0x000000040a0a7981 */ /* 0x002f62000c1e1b00 */
[----:B---3--:R-:W-:-:S05]  /*00f0*/  IMAD.WIDE R2, R0, 0x8, R2 ;  /* 0x0000000800027825 */ /* 0x008fca00078e0202 */
[----:B------:R-:W3:Y:S01]  /*0100*/  LDG.E.64 R4, desc[UR4][R2.64] ;  /* 0x0000000402047981 */ /* 0x000ee2000c1e1b00 */
[----:B--2---:R-:W4:Y:S01]  /*0110*/  MUFU.RCP64H R7, UR6 ;  /* 0x0000000600077d08 */ /* 0x004f220008001800 */
[----:B------:R-:W-:Y:S01]  /*0120*/  IMAD.MOV.U32 R6, RZ, RZ, 0x1 ;  /* 0x00000001ff067424 */ /* 0x000fe200078e00ff */
[----:B------:R-:W-:Y:S05]  /*0130*/  BSSY.RECONVERGENT B0, `(.L_x_0) ;  /* 0x0000010000007945 */ /* 0x000fea0003800200 */
[----:B----4-:R-:W-:-:S08]  /*0140*/  DFMA R8, R6, -R12, 1 ;  /* 0x3ff000000608742b */ /* 0x010fd0000000080c */
[----:B------:R-:W-:-:S08]  /*0150*/  DFMA R8, R8, R8, R8 ;  /* 0x000000080808722b */ /* 0x000fd00000000008 */
[----:B------:R-:W-:-:S08]  /*0160*/  DFMA R8, R6, R8, R6 ;  /* 0x000000080608722b */ /* 0x000fd00000000006 */
[----:B------:R-:W-:-:S08]  /*0170*/  DFMA R6, R8, -R12, 1 ;  /* 0x3ff000000806742b */ /* 0x000fd0000000080c */
[----:B------:R-:W-:-:S08]  /*0180*/  DFMA R6, R8, R6, R8 ;  /* 0x000000060806722b */ /* 0x000fd00000000008 */
[----:B-----5:R-:W-:Y:S01]  /*0190*/  DMUL R8, R10, R6 ;  /* 0x000000060a087228 */ /* 0x020fe20000000000 */
[----:B------:R-:W-:Y:S01]  /*01a0*/  FSETP.GEU.AND P1, PT, |R11|, 6.5827683646048100446e-37, PT ;  /* 0x036000000b00780b */ /* 0x000fe20003f2e200 */
[----:B---3--:R-:W-:-:S06]  /*01b0*/  DMUL R4, R4, R12 ;  /* 0x0000000c04047228 */ /* 0x008fcc0000000000 */
[----:B------:R-:W-:-:S08]  /*01c0*/  DFMA R2, R8, -R12, R10 ;  /* 0x8000000c0802722b */ /* 0x000fd0000000000a */
[----:B------:R-:W-:-:S10]  /*01d0*/  DFMA R2, R6, R2, R8 ;  /* 0x000000020602722b */ /* 0x000fd40000000008 */
[----:B------:R-:W-:-:S05]  /*01e0*/  FFMA R6, RZ, UR6, R3 ;  /* 0x00000006ff067c23 */ /* 0x000fca0008000003 */
[----:B------:R-:W-:-:S13]  /*01f0*/  FSETP.GT.AND P0, PT, |R6|, 1.469367938527859385e-39, PT ;  /* 0x001000000600780b */ /* 0x000fda0003f04200 */
[----:B------:R-:W-:Y:S05]  /*0200*/  @P0 BRA P1, `(.L_x_1) ;  /* 0x0000000000080947 */ /* 0x000fea0000800000 */
[----:B------:R-:W-:-:S07]  /*0210*/  MOV R12, 0x230 ;  /* 0x00000230000c7802 */ /* 0x000fce0000000f00 */
[----:B------:R-:W-:Y:S05]  /*0220*/  CALL.REL.NOINC `($__internal_0_$__cuda_sm20_div_rn_f64_full) ;  /* 0x0000000000207944 */ /* 0x000fea0003c00000 */
.L_x_1:
[----:B------:R-:W-:Y:S05]  /*0230*/  BSYNC.RECONVERGENT B0 ;  /* 0x0000000000007941 */ /* 0x000fea0003800200 */
.L_x_0:
[----:B------:R-:W0:Y:S02]  /*0240*/  LDC.64 R6, c[0x0][0x3a0] ;  /* 0x0000e800ff067b82 */ /* 0x000e240000000a00 */
[----:B0-----:R-:W-:-:S05]  /*0250*/  IMAD.WIDE R6, R0, 0x8, R6 ;  /* 0x0000000800067825 */ /* 0x001fca00078e0206 */
[----:B------:R-:W2:Y:S01]  /*0260*/  LDG.E.64 R8, desc[UR4][R6.64] ;  /* 0x0000000406087981 */ /* 0x000ea2000c1e1b00 */
[----:B------:R-:W-:-:S08]  /*0270*/  DFMA R2, -R2, R2, 1 ;  /* 0x3ff000000202742b */ /* 0x000fd00000000102 */
[----:B--2---:R-:W-:-:S07]  /*0280*/  DFMA R2, R4, R2, R8 ;  /* 0x000000020402722b */ /* 0x004fce0000000008 */
[----:B------:R-:W-:Y:S01]  /*0290*/  STG.E.64 desc[UR4][R6.64], R2 ;  /* 0x0000000206007986 */ /* 0x000fe2000c101b04 */
[----:B------:R-:W-:Y:S05]  /*02a0*/  EXIT ;  /* 0x000000000000794d */ /* 0x000fea0003800000 */
        .weak           $__internal_0_$__cuda_sm20_div_rn_f64_full
        .type           $__internal_0_$__cuda_sm20_div_rn_f64_full,@function
        .size           $__internal_0_$__cuda_sm20_div_rn_f64_full,(.L_x_8 - $__internal_0_$__cuda_sm20_div_rn_f64_full)
$__internal_0_$__cuda_sm20_div_rn_f64_full:
[----:B------:R-:W0:Y:S01]  /*02b0*/  LDC.64 R6, c[0x0][0x388] ;  /* 0x0000e200ff067b82 */ /* 0x000e220000000a00 */
[----:B------:R-:W-:Y:S01]  /*02c0*/  IMAD.MOV.U32 R14, RZ, RZ, 0x1 ;  /* 0x00000001ff0e7424 */ /* 0x000fe200078e00ff */
[C---:B------:R-:W-:Y:S01]  /*02d0*/  FSETP.GEU.AND P2, PT, |R11|.reuse, 1.469367938527859385e-39, PT ;  /* 0x001000000b00780b */ /* 0x040fe20003f4e200 */
[----:B------:R-:W-:Y:S01]  /*02e0*/  IMAD.MOV.U32 R21, RZ, RZ, 0x1ca00000 ;  /* 0x1ca00000ff157424 */ /* 0x000fe200078e00ff */
[----:B------:R-:W-:Y:S01]  /*02f0*/  LOP3.LUT R20, R11, 0x7ff00000, RZ, 0xc0, !PT ;  /* 0x7ff000000b147812 */ /* 0x000fe200078ec0ff */
[----:B------:R-:W-:Y:S04]  /*0300*/  BSSY.RECONVERGENT B1, `(.L_x_2) ;  /* 0x0000050000017945 */ /* 0x000fe80003800200 */
[----:B------:R-:W-:Y:S01]  /*0310*/  IMAD.MOV.U32 R22, RZ, RZ, R20 ;  /* 0x000000ffff167224 */ /* 0x000fe200078e0014 */
[----:B0-----:R-:W-:-:S02]  /*0320*/  FSETP.GEU.AND P0, PT, |R7|, 1.469367938527859385e-39, PT ;  /* 0x001000000700780b */ /* 0x001fc40003f0e200 */
[C---:B------:R-:W-:Y:S02]  /*0330*/  LOP3.LUT R2, R7.reuse, 0x800fffff, RZ, 0xc0, !PT ;  /* 0x800fffff07027812 */ /* 0x040fe400078ec0ff */
[----:B------:R-:W-:Y:S02]  /*0340*/  LOP3.LUT R13, R7, 0x7ff00000, RZ, 0xc0, !PT ;  /* 0x7ff00000070d7812 */ /* 0x000fe400078ec0ff */
[----:B------:R-:W-:Y:S01]  /*0350*/  LOP3.LUT R3, R2, 0x3ff00000, RZ, 0xfc, !PT ;  /* 0x3ff0000002037812 */ /* 0x000fe200078efcff */
[----:B------:R-:W-:Y:S01]  /*0360*/  IMAD.MOV.U32 R2, RZ, RZ, R6 ;  /* 0x000000ffff027224 */ /* 0x000fe200078e0006 */
[----:B------:R-:W-:Y:S01]  /*0370*/  ISETP.GE.U32.AND P1, PT, R20, R13, PT ;  /* 0x0000000d1400720c */ /* 0x000fe20003f26070 */
[----:B------:R-:W-:-:S03]  /*0380*/  IMAD.MOV.U32 R23, RZ, RZ, R13 ;  /* 0x000000ffff177224 */ /* 0x000fc600078e000d */
[----:B------:R-:W-:Y:S01]  /*0390*/  SEL R21, R21, 0x63400000, !P1 ;  /* 0x6340000015157807 */ /* 0x000fe20004800000 */
[----:B------:R-:W0:Y:S03]  /*03a0*/  @!P0 LDC.64 R8, c[0x0][0x388] ;  /* 0x0000e200ff088b82 */ /* 0x000e260000000a00 */
[----:B------:R-:W-:-:S04]  /*03b0*/  @!P2 LOP3.LUT R16, R21, 0x80000000, R11, 0xf8, !PT ;  /* 0x800000001510a812 */ /* 0x000fc800078ef80b */
[----:B------:R-:W-:Y:S01]  /*03c0*/  @!P2 LOP3.LUT R17, R16, 0x100000, RZ, 0xfc, !PT ;  /* 0x001000001011a812 */ /* 0x000fe200078efcff */
[----:B------:R-:W-:Y:S01]  /*03d0*/  @!P2 IMAD.MOV.U32 R16, RZ, RZ, RZ ;  /* 0x000000ffff10a224 */ /* 0x000fe200078e00ff */
[----:B0-----:R-:W-:-:S06]  /*03e0*/  @!P0 DMUL R2, R8, 8.98846567431157953865e+307 ;  /* 0x7fe0000008028828 */ /* 0x001fcc0000000000 */
[----:B------:R-:W0:Y:S04]  /*03f0*/  MUFU.RCP64H R15, R3 ;  /* 0x00000003000f7308 */ /* 0x000e280000001800 */
[----:B------:R-:W-:-:S05]  /*0400*/  @!P0 LOP3.LUT R23, R3, 0x7ff00000, RZ, 0xc0, !PT ;  /* 0x7ff0000003178812 */ /* 0x000fca00078ec0ff */
[----:B------:R-:W-:Y:S01]  /*0410*/  VIADD R25, R23, 0xffffffff ;  /* 0xffffffff17197836 */ /* 0x000fe20000000000 */
[----:B0-----:R-:W-:-:S08]  /*0420*/  DFMA R8, R14, -R2, 1 ;  /* 0x3ff000000e08742b */ /* 0x001fd00000000802 */
[----:B------:R-:W-:-:S08]  /*0430*/  DFMA R8, R8, R8, R8 ;  /* 0x000000080808722b */ /* 0x000fd00000000008 */
[----:B------:R-:W-:Y:S01]  /*0440*/  DFMA R14, R14, R8, R14 ;  /* 0x000000080e0e722b */ /* 0x000fe2000000000e */
[----:B------:R-:W-:Y:S01]  /*0450*/  LOP3.LUT R9, R21, 0x800fffff, R11, 0xf8, !PT ;  /* 0x800fffff15097812 */ /* 0x000fe200078ef80b */
[----:B------:R-:W-:-:S06]  /*0460*/  IMAD.MOV.U32 R8, RZ, RZ, R10 ;  /* 0x000000ffff087224 */ /* 0x000fcc00078e000a */
[----:B------:R-:W-:Y:S02]  /*0470*/  DFMA R18, R14, -R2, 1 ;  /* 0x3ff000000e12742b */ /* 0x000fe40000000802 */
[----:B------:R-:W-:-:S06]  /*0480*/  @!P2 DFMA R8, R8, 2, -R16 ;  /* 0x400000000808a82b */ /* 0x000fcc0000000810 */
[----:B------:R-:W-:-:S04]  /*0490*/  DFMA R14, R14, R18, R14 ;  /* 0x000000120e0e722b */ /* 0x000fc8000000000e */
[----:B------:R-:W-:-:S04]  /*04a0*/  @!P2 LOP3.LUT R22, R9, 0x7ff00000, RZ, 0xc0, !PT ;  /* 0x7ff000000916a812 */ /* 0x000fc800078ec0ff */
[----:B------:R-:W-:Y:S01]  /*04b0*/  DMUL R16, R14, R8 ;  /* 0x000000080e107228 */ /* 0x000fe20000000000 */
[----:B------:R-:W-:-:S05]  /*04c0*/  VIADD R24, R22, 0xffffffff ;  /* 0xffffffff16187836 */ /* 0x000fca0000000000 */
[----:B------:R-:W-:Y:S02]  /*04d0*/  ISETP.GT.U32.AND P0, PT, R24, 0x7feffffe, PT ;  /* 0x7feffffe1800780c */ /* 0x000fe40003f04070 */
[----:B------:R-:W-:Y:S02]  /*04e0*/  DFMA R18, R16, -R2, R8 ;  /* 0x800000021012722b */ /* 0x000fe40000000008 */
[----:B------:R-:W-:-:S06]  /*04f0*/  ISETP.GT.U32.OR P0, PT, R25, 0x7feffffe, P0 ;  /* 0x7feffffe1900780c */ /* 0x000fcc0000704470 */
[----:B------:R-:W-:-:S07]  /*0500*/  DFMA R18, R14, R18, R16 ;  /* 0x000000120e12722b */ /* 0x000fce0000000010 */
[----:B------:R-:W-:Y:S05]  /*0510*/  @P0 BRA `(.L_x_3) ;  /* 0x0000000000600947 */ /* 0x000fea0003800000 */
[----:B------:R-:W-:Y:S01]  /*0520*/  VIADDMNMX R13, R20, -R13, 0xb9600000, !PT ;  /* 0xb9600000140d7446 */ /* 0x000fe2000780090d */
[----:B------:R-:W-:-:S03]  /*0530*/  IMAD.MOV.U32 R10, RZ, RZ, RZ ;  /* 0x000000ffff0a7224 */ /* 0x000fc600078e00ff */
[----:B------:R-:W-:-:S05]  /*0540*/  VIMNMX R6, PT, PT, R13, 0x46a00000, PT ;  /* 0x46a000000d067848 */ /* 0x000fca0003fe0100 */
[----:B------:R-:W-:-:S04]  /*0550*/  IMAD.IADD R6, R6, 0x1, -R21 ;  /* 0x0000000106067824 */ /* 0x000fc800078e0a15 */
[----:B------:R-:W-:-:S06]  /*0560*/  VIADD R11, R6, 0x7fe00000 ;  /* 0x7fe00000060b7836 */ /* 0x000fcc0000000000 */
[----:B------:R-:W-:-:S10]  /*0570*/  DMUL R14, R18, R10 ;  /* 0x0000000a120e7228 */ /* 0x000fd40000000000 */
[----:B------:R-:W-:-:S13]  /*0580*/  FSETP.GTU.AND P0, PT, |R15|, 1.469367938527859385e-39, PT ;  /* 0x001000000f00780b */ /* 0x000fda0003f0c200 */
[----:B------:R-:W-:Y:S05]  /*0590*/  @P0 BRA `(.L_x_4) ;  /* 0x0000000000980947 */ /* 0x000fea0003800000 */
[----:B------:R-:W-:Y:S01]  /*05a0*/  DFMA R2, R18, -R2, R8 ;  /* 0x800000021202722b */ /* 0x000fe20000000008 */
[----:B------:R-:W-:-:S09]  /*05b0*/  IMAD.MOV.U32 R10, RZ, RZ, RZ ;  /* 0x000000ffff0a7224 */ /* 0x000fd200078e00ff */
[C---:B------:R-:W-:Y:S02]  /*05c0*/  FSETP.NEU.AND P0, PT, R3.reuse, RZ, PT ;  /* 0x000000ff0300720b */ /* 0x040fe40003f0d000 */
[----:B------:R-:W-:-:S04]  /*05d0*/  LOP3.LUT R7, R3, 0x80000000, R7, 0x48, !PT ;  /* 0x8000000003077812 */ /* 0x000fc800078e4807 */
[----:B------:R-:W-:-:S07]  /*05e0*/  LOP3.LUT R11, R7, R11, RZ, 0xfc, !PT ;  /* 0x0000000b070b7212 */ /* 0x000fce00078efcff */
[----:B------:R-:W-:Y:S05]  /*05f0*/  @!P0 BRA `(.L_x_4) ;  /* 0x0000000000808947 */ /* 0x000fea0003800000 */
[----:B------:R-:W-:Y:S01]  /*0600*/  IMAD.MOV R3, RZ, RZ, -R6 ;  /* 0x000000ffff037224 */ /* 0x000fe200078e0a06 */
[----:B------:R-:W-:Y:S01]  /*0610*/  DMUL.RP R10, R18, R10 ;  /* 0x0000000a120a7228 */ /* 0x000fe20000008000 */
[----:B------:R-:W-:-:S06]  /*0620*/  IMAD.MOV.U32 R2, RZ, RZ, RZ ;  /* 0x000000ffff027224 */ /* 0x000fcc00078e00ff */
[----:B------:R-:W-:-:S03]  /*0630*/  DFMA R2, R14, -R2, R18 ;  /* 0x800000020e02722b */ /* 0x000fc60000000012 */
[----:B------:R-:W-:-:S03]  /*0640*/  LOP3.LUT R7, R11, R7, RZ, 0x3c, !PT ;  /* 0x000000070b077212 */ /* 0x000fc600078e3cff */
[----:B------:R-:W-:-:S04]  /*0650*/  IADD3 R2, PT, PT, -R6, -0x43300000, RZ ;  /* 0xbcd0000006027810 */ /* 0x000fc80007ffe1ff */
[----:B------:R-:W-:-:S04]  /*0660*/  FSETP.NEU.AND P0, PT, |R3|, R2, PT ;  /* 0x000000020300720b */ /* 0x000fc80003f0d200 */
[----:B------:R-:W-:Y:S02]  /*0670*/  FSEL R14, R10, R14, !P0 ;  /* 0x0000000e0a0e7208 */ /* 0x000fe40004000000 */
[----:B------:R-:W-:Y:S01]  /*0680*/  FSEL R15, R7, R15, !P0 ;  /* 0x0000000f070f7208 */ /* 0x000fe20004000000 */
[----:B------:R-:W-:Y:S06]  /*0690*/  BRA `(.L_x_4) ;  /* 0x0000000000587947 */ /* 0x000fec0003800000 */
.L_x_3:
[----:B------:R-:W-:-:S14]  /*06a0*/  DSETP.NAN.AND P0, PT, R10, R10, PT ;  /* 0x0000000a0a00722a */ /* 0x000fdc0003f08000 */
[----:B------:R-:W-:Y:S05]  /*06b0*/  @P0 BRA `(.L_x_5) ;  /* 0x0000000000480947 */ /* 0x000fea0003800000 */
[----:B------:R-:W0:Y:S02]  /*06c0*/  LDC.64 R2, c[0x0][0x388] ;  /* 0x0000e200ff027b82 */ /* 0x000e240000000a00 */
[----:B0-----:R-:W-:-:S14]  /*06d0*/  DSETP.NAN.AND P0, PT, R2, R2, PT ;  /* 0x000000020200722a */ /* 0x001fdc0003f08000 */
[----:B------:R-:W-:Y:S05]  /*06e0*/  @P0 BRA `(.L_x_6) ;  /* 0x0000000000300947 */ /* 0x000fea0003800000 */
[----:B------:R-:W-:Y:S01]  /*06f0*/  ISETP.NE.AND P0, PT, R22, R23, PT ;  /* 0x000000171600720c */ /* 0x000fe20003f05270 */
[----:B------:R-:W-:Y:S02]  /*0700*/  IMAD.MOV.U32 R14, RZ, RZ, 0x0 ;  /* 0x00000000ff0e7424 */ /* 0x000fe400078e00ff */
[----:B------:R-:W-:-:S10]  /*0710*/  IMAD.MOV.U32 R15, RZ, RZ, -0x80000 ;  /* 0xfff80000ff0f7424 */ /* 0x000fd400078e00ff */
[----:B------:R-:W-:Y:S05]  /*0720*/  @!P0 BRA `(.L_x_4) ;  /* 0x0000000000348947 */ /* 0x000fea0003800000 */
[----:B------:R-:W-:Y:S02]  /*0730*/  ISETP.NE.AND P0, PT, R22, 0x7ff00000, PT ;  /* 0x7ff000001600780c */ /* 0x000fe40003f05270 */
[----:B------:R-:W-:Y:S02]  /*0740*/  LOP3.LUT R15, R11, 0x80000000, R7, 0x48, !PT ;  /* 0x800000000b0f7812 */ /* 0x000fe400078e4807 */
[----:B------:R-:W-:-:S13]  /*0750*/  ISETP.EQ.OR P0, PT, R23, RZ, !P0 ;  /* 0x000000ff1700720c */ /* 0x000fda0004702670 */
[----:B------:R-:W-:Y:S01]  /*0760*/  @P0 LOP3.LUT R2, R15, 0x7ff00000, RZ, 0xfc, !PT ;  /* 0x7ff000000f020812 */ /* 0x000fe200078efcff */
[----:B------:R-:W-:Y:S02]  /*0770*/  @!P0 IMAD.MOV.U32 R14, RZ, RZ, RZ ;  /* 0x000000ffff0e8224 */ /* 0x000fe400078e00ff */
[----:B------:R-:W-:Y:S02]  /*0780*/  @P0 IMAD.MOV.U32 R14, RZ, RZ, RZ ;  /* 0x000000ffff0e0224 */ /* 0x000fe400078e00ff */
[----:B------:R-:W-:Y:S01]  /*0790*/  @P0 IMAD.MOV.U32 R15, RZ, RZ, R2 ;  /* 0x000000ffff0f0224 */ /* 0x000fe200078e0002 */
[----:B------:R-:W-:Y:S06]  /*07a0*/  BRA `(.L_x_4) ;  /* 0x0000000000147947 */ /* 0x000fec0003800000 */
.L_x_6:
[----:B------:R-:W-:Y:S01]  /*07b0*/  LOP3.LUT R15, R7, 0x80000, RZ, 0xfc, !PT ;  /* 0x00080000070f7812 */ /* 0x000fe200078efcff */
[----:B------:R-:W-:Y:S01]  /*07c0*/  IMAD.MOV.U32 R14, RZ, RZ, R6 ;  /* 0x000000ffff0e7224 */ /* 0x000fe200078e0006 */
[----:B------:R-:W-:Y:S06]  /*07d0*/  BRA `(.L_x_4) ;  /* 0x0000000000087947 */ /* 0x000fec0003800000 */
.L_x_5:
[----:B------:R-:W-:Y:S01]  /*07e0*/  LOP3.LUT R15, R11, 0x80000, RZ, 0xfc, !PT ;  /* 0x000800000b0f7812 */ /* 0x000fe200078efcff */
[----:B------:R-:W-:-:S07]  /*07f0*/  IMAD.MOV.U32 R14, RZ, RZ, R10 ;  /* 0x000000ffff0e7224 */ /* 0x000fce00078e000a */
.L_x_4:
[----:B------:R-:W-:Y:S05]  /*0800*/  BSYNC.RECONVERGENT B1 ;  /* 0x0000000000017941 */ /* 0x000fea0003800200 */
.L_x_2:
[----:B------:R-:W-:Y:S02]  /*0810*/  IMAD.MOV.U32 R13, RZ, RZ, 0x0 ;  /* 0x00000000ff0d7424 */ /* 0x000fe400078e00ff */
[----:B------:R-:W-:Y:S02]  /*0820*/  IMAD.MOV.U32 R2, RZ, RZ, R14 ;  /* 0x000000ffff027224 */ /* 0x000fe400078e000e */
[----:B------:R-:W-:Y:S01]  /*0830*/  IMAD.MOV.U32 R3, RZ, RZ, R15 ;  /* 0x000000ffff037224 */ /* 0x000fe200078e000f */
[----:B------:R-:W-:Y:S06]  /*0840*/  RET.REL.NODEC R12 `(Dstanh) ;  /* 0xfffffff40cec7950 */ /* 0x000fec0003c3ffff */
.L_x_7:
[----:B------:R-:W-:-:S00]  /*0850*/  BRA `(.L_x_7) ;  /* 0xfffffffc00fc7947 */ /* 0x000fc0000383ffff */
[----:B------:R-:W-:-:S00]  /*0860*/  NOP ;  /* 0x0000000000007918 */ /* 0x000fc00000000000 */
        /* <DEDUP_REMOVED lines=9> */
.L_x_8:


//--------------------- .nv.shared.reserved.0     --------------------------
	.section	.nv.shared.reserved.0,"aw",@nobits
	.weak		__nv_reservedSMEM_offset_0_alias
	.size		__nv_reservedSMEM_offset_0_alias, 0, 64
	.other		__nv_reservedSMEM_offset_0_alias,@"STO_CUDA_RESERVED_SHARED STV_DEFAULT"
__nv_reservedSMEM_offset_0_alias:
	.zero		0
	.zero		64


//--------------------- .nv.constant0.Dstanh      --------------------------
	.section	.nv.constant0.Dstanh,"a",@progbits
	.sectionflags	@""
	.align	4
.nv.constant0.Dstanh:
	.zero		936


//--------------------- SYMBOLS --------------------------

	.type		.nv.reservedSmem.offset0,@object
	.size		.nv.reservedSmem.offset0,0x4
